//
// Generated by NVIDIA NVVM Compiler
//
// Compiler Build ID: CL-36424714
// Cuda compilation tools, release 13.0, V13.0.88
// Based on NVVM 20.0.0
//

.version 9.0
.target sm_100
.address_size 64

	// .globl	_Z11gemm_kernelPKfS0_Pfiii

.visible .entry _Z11gemm_kernelPKfS0_Pfiii(
	.param .u64 .ptr .align 1 _Z11gemm_kernelPKfS0_Pfiii_param_0,
	.param .u64 .ptr .align 1 _Z11gemm_kernelPKfS0_Pfiii_param_1,
	.param .u64 .ptr .align 1 _Z11gemm_kernelPKfS0_Pfiii_param_2,
	.param .u32 _Z11gemm_kernelPKfS0_Pfiii_param_3,
	.param .u32 _Z11gemm_kernelPKfS0_Pfiii_param_4,
	.param .u32 _Z11gemm_kernelPKfS0_Pfiii_param_5
)
{
	.reg .pred 	%p<13>;
	.reg .b32 	%r<41>;
	.reg .b32 	%f<68>;
	.reg .b64 	%rd<53>;

	ld.param.u64 	%rd7, [_Z11gemm_kernelPKfS0_Pfiii_param_0];
	ld.param.u64 	%rd8, [_Z11gemm_kernelPKfS0_Pfiii_param_1];
	ld.param.u64 	%rd6, [_Z11gemm_kernelPKfS0_Pfiii_param_2];
	ld.param.u32 	%r20, [_Z11gemm_kernelPKfS0_Pfiii_param_3];
	ld.param.u32 	%r18, [_Z11gemm_kernelPKfS0_Pfiii_param_4];
	ld.param.u32 	%r19, [_Z11gemm_kernelPKfS0_Pfiii_param_5];
	cvta.to.global.u64 	%rd1, %rd8;
	cvta.to.global.u64 	%rd2, %rd7;
	mov.u32 	%r21, %ctaid.y;
	mov.u32 	%r22, %ntid.y;
	mov.u32 	%r23, %tid.y;
	mad.lo.s32 	%r1, %r21, %r22, %r23;
	mov.u32 	%r24, %ctaid.x;
	mov.u32 	%r25, %ntid.x;
	mov.u32 	%r26, %tid.x;
	mad.lo.s32 	%r2, %r24, %r25, %r26;
	setp.ge.s32 	%p1, %r1, %r20;
	setp.ge.s32 	%p2, %r2, %r18;
	or.pred  	%p3, %p1, %p2;
	@%p3 bra 	$L__BB0_14;
	setp.lt.s32 	%p4, %r19, 1;
	mov.f32 	%f67, 0f00000000;
	@%p4 bra 	$L__BB0_13;
	mul.lo.s32 	%r3, %r19, %r1;
	and.b32  	%r4, %r19, 7;
	setp.lt.u32 	%p5, %r19, 8;
	mov.f32 	%f67, 0f00000000;
	mov.b32 	%r39, 0;
	@%p5 bra 	$L__BB0_5;
	and.b32  	%r39, %r19, 2147483640;
	neg.s32 	%r37, %r39;
	shl.b32 	%r7, %r18, 3;
	mul.wide.u32 	%rd9, %r3, 4;
	add.s64 	%rd10, %rd9, %rd2;
	add.s64 	%rd52, %rd10, 16;
	mov.f32 	%f67, 0f00000000;
	mul.wide.s32 	%rd13, %r18, 4;
	mov.u32 	%r36, %r2;
$L__BB0_4:
	.pragma "nounroll";
	ld.global.nc.f32 	%f17, [%rd52+-16];
	mul.wide.s32 	%rd11, %r36, 4;
	add.s64 	%rd12, %rd1, %rd11;
	ld.global.nc.f32 	%f18, [%rd12];
	fma.rn.f32 	%f19, %f17, %f18, %f67;
	ld.global.nc.f32 	%f20, [%rd52+-12];
	add.s64 	%rd14, %rd12, %rd13;
	ld.global.nc.f32 	%f21, [%rd14];
	fma.rn.f32 	%f22, %f20, %f21, %f19;
	ld.global.nc.f32 	%f23, [%rd52+-8];
	add.s64 	%rd15, %rd14, %rd13;
	ld.global.nc.f32 	%f24, [%rd15];
	fma.rn.f32 	%f25, %f23, %f24, %f22;
	ld.global.nc.f32 	%f26, [%rd52+-4];
	add.s64 	%rd16, %rd15, %rd13;
	ld.global.nc.f32 	%f27, [%rd16];
	fma.rn.f32 	%f28, %f26, %f27, %f25;
	ld.global.nc.f32 	%f29, [%rd52];
	add.s64 	%rd17, %rd16, %rd13;
	ld.global.nc.f32 	%f30, [%rd17];
	fma.rn.f32 	%f31, %f29, %f30, %f28;
	ld.global.nc.f32 	%f32, [%rd52+4];
	add.s64 	%rd18, %rd17, %rd13;
	ld.global.nc.f32 	%f33, [%rd18];
	fma.rn.f32 	%f34, %f32, %f33, %f31;
	ld.global.nc.f32 	%f35, [%rd52+8];
	add.s64 	%rd19, %rd18, %rd13;
	ld.global.nc.f32 	%f36, [%rd19];
	fma.rn.f32 	%f37, %f35, %f36, %f34;
	ld.global.nc.f32 	%f38, [%rd52+12];
	add.s64 	%rd20, %rd19, %rd13;
	ld.global.nc.f32 	%f39, [%rd20];
	fma.rn.f32 	%f67, %f38, %f39, %f37;
	add.s32 	%r37, %r37, 8;
	add.s32 	%r36, %r36, %r7;
	add.s64 	%rd52, %rd52, 32;
	setp.ne.s32 	%p6, %r37, 0;
	@%p6 bra 	$L__BB0_4;
$L__BB0_5:
	setp.eq.s32 	%p7, %r4, 0;
	@%p7 bra 	$L__BB0_13;
	and.b32  	%r13, %r19, 3;
	setp.lt.u32 	%p8, %r4, 4;
	@%p8 bra 	$L__BB0_8;
	add.s32 	%r28, %r39, %r3;
	mul.wide.u32 	%rd21, %r28, 4;
	add.s64 	%rd22, %rd2, %rd21;
	ld.global.nc.f32 	%f41, [%rd22];
	mad.lo.s32 	%r29, %r39, %r18, %r2;
	mul.wide.s32 	%rd23, %r29, 4;
	add.s64 	%rd24, %rd1, %rd23;
	ld.global.nc.f32 	%f42, [%rd24];
	fma.rn.f32 	%f43, %f41, %f42, %f67;
	cvt.u64.u32 	%rd25, %r3;
	cvt.u64.u32 	%rd26, %r39;
	add.s64 	%rd27, %rd26, %rd25;
	shl.b64 	%rd28, %rd27, 2;
	add.s64 	%rd29, %rd2, %rd28;
	ld.global.nc.f32 	%f44, [%rd29+4];
	mul.wide.s32 	%rd30, %r18, 4;
	add.s64 	%rd31, %rd24, %rd30;
	ld.global.nc.f32 	%f45, [%rd31];
	fma.rn.f32 	%f46, %f44, %f45, %f43;
	ld.global.nc.f32 	%f47, [%rd29+8];
	add.s64 	%rd32, %rd31, %rd30;
	ld.global.nc.f32 	%f48, [%rd32];
	fma.rn.f32 	%f49, %f47, %f48, %f46;
	ld.global.nc.f32 	%f50, [%rd29+12];
	add.s64 	%rd33, %rd32, %rd30;
	ld.global.nc.f32 	%f51, [%rd33];
	fma.rn.f32 	%f67, %f50, %f51, %f49;
	add.s32 	%r39, %r39, 4;
$L__BB0_8:
	setp.eq.s32 	%p9, %r13, 0;
	@%p9 bra 	$L__BB0_13;
	setp.eq.s32 	%p10, %r13, 1;
	@%p10 bra 	$L__BB0_11;
	add.s32 	%r30, %r39, %r3;
	mul.wide.u32 	%rd34, %r30, 4;
	add.s64 	%rd35, %rd2, %rd34;
	ld.global.nc.f32 	%f53, [%rd35];
	mad.lo.s32 	%r31, %r39, %r18, %r2;
	mul.wide.s32 	%rd36, %r31, 4;
	add.s64 	%rd37, %rd1, %rd36;
	ld.global.nc.f32 	%f54, [%rd37];
	fma.rn.f32 	%f55, %f53, %f54, %f67;
	cvt.u64.u32 	%rd38, %r3;
	cvt.u64.u32 	%rd39, %r39;
	add.s64 	%rd40, %rd39, %rd38;
	shl.b64 	%rd41, %rd40, 2;
	add.s64 	%rd42, %rd2, %rd41;
	ld.global.nc.f32 	%f56, [%rd42+4];
	mul.wide.s32 	%rd43, %r18, 4;
	add.s64 	%rd44, %rd37, %rd43;
	ld.global.nc.f32 	%f57, [%rd44];
	fma.rn.f32 	%f67, %f56, %f57, %f55;
	add.s32 	%r39, %r39, 2;
$L__BB0_11:
	and.b32  	%r32, %r19, 1;
	setp.eq.b32 	%p11, %r32, 1;
	not.pred 	%p12, %p11;
	@%p12 bra 	$L__BB0_13;
	add.s32 	%r33, %r39, %r3;
	mul.wide.u32 	%rd45, %r33, 4;
	add.s64 	%rd46, %rd2, %rd45;
	ld.global.nc.f32 	%f58, [%rd46];
	mad.lo.s32 	%r34, %r39, %r18, %r2;
	mul.wide.s32 	%rd47, %r34, 4;
	add.s64 	%rd48, %rd1, %rd47;
	ld.global.nc.f32 	%f59, [%rd48];
	fma.rn.f32 	%f67, %f58, %f59, %f67;
$L__BB0_13:
	mad.lo.s32 	%r35, %r18, %r1, %r2;
	cvta.to.global.u64 	%rd49, %rd6;
	mul.wide.s32 	%rd50, %r35, 4;
	add.s64 	%rd51, %rd49, %rd50;
	st.global.f32 	[%rd51], %f67;
$L__BB0_14:
	ret;

}


// ===== COMPILED SASS (sm_100) =====

	.target	sm_100

	.elftype	@"ET_EXEC"


//--------------------- .note.nv.tkinfo           --------------------------
	.section	.note.nv.tkinfo,"",@"SHT_NOTE"
	.sectionflags	@"SHF_NOTE_NV_TKINFO"
	.tkinfo
        /*0018*/ 	.word	0x00000002
        /*0030*/ 	.string	""
        /*0030*/ 	.string	"ptxas"
        /*0030*/ 	.string	"Cuda compilation tools, release 13.0, V13.0.88"
        /*0030*/ 	.string	"Build cuda_13.0.r13.0/compiler.36424714_0"
        /*0030*/ 	.string	"-arch sm_100 -m 64 "



//--------------------- .note.nv.cuinfo           --------------------------
	.section	.note.nv.cuinfo,"",@"SHT_NOTE"
	.sectionflags	@"SHF_NOTE_NV_CUINFO"
        /*0018*/ 	.short	0x0002
        /*001a*/ 	.short	0x0064
        /*001c*/ 	.short	0x0082
	.zero		2


//--------------------- .nv.info                  --------------------------
	.section	.nv.info,"",@"SHT_CUDA_INFO"
	.align	4


	//----- nvinfo : EIATTR_REGCOUNT
	.align		4
        /*0000*/ 	.byte	0x04, 0x2f
        /*0002*/ 	.short	(.L_1 - .L_0)
	.align		4
.L_0:
        /*0004*/ 	.word	index@(_Z11gemm_kernelPKfS0_Pfiii)
        /*0008*/ 	.word	0x00000020


	//----- nvinfo : EIATTR_FRAME_SIZE
	.align		4
.L_1:
        /*000c*/ 	.byte	0x04, 0x11
        /*000e*/ 	.short	(.L_3 - .L_2)
	.align		4
.L_2:
        /*0010*/ 	.word	index@(_Z11gemm_kernelPKfS0_Pfiii)
        /*0014*/ 	.word	0x00000000


	//----- nvinfo : EIATTR_MIN_STACK_SIZE
	.align		4
.L_3:
        /*0018*/ 	.byte	0x04, 0x12
        /*001a*/ 	.short	(.L_5 - .L_4)
	.align		4
.L_4:
        /*001c*/ 	.word	index@(_Z11gemm_kernelPKfS0_Pfiii)
        /*0020*/ 	.word	0x00000000
.L_5:


//--------------------- .nv.compat                --------------------------
	.section	.nv.compat,"",@"SHT_CUDA_COMPAT_INFO"
	.align	4
        /*0000*/ 	.byte	0x02, 0x09, 0x00, 0x00, 0x02, 0x02, 0x01, 0x00, 0x02, 0x05, 0x05, 0x00, 0x03, 0x07, 0x01, 0x01
        /*0010*/ 	.byte	0x02, 0x03, 0x00, 0x00, 0x02, 0x06, 0x01, 0x00, 0x04, 0x0b, 0x08, 0x00, 0x09, 0x00, 0x00, 0x00
        /*0020*/ 	.byte	0x00, 0x00, 0x00, 0x00


//--------------------- .nv.info._Z11gemm_kernelPKfS0_Pfiii --------------------------
	.section	.nv.info._Z11gemm_kernelPKfS0_Pfiii,"",@"SHT_CUDA_INFO"
	.sectionflags	@""
	.align	4


	//----- nvinfo : EIATTR_CUDA_API_VERSION
	.align		4
        /*0000*/ 	.byte	0x04, 0x37
        /*0002*/ 	.short	(.L_7 - .L_6)
.L_6:
        /*0004*/ 	.word	0x00000082


	//----- nvinfo : EIATTR_KPARAM_INFO
	.align		4
.L_7:
        /*0008*/ 	.byte	0x04, 0x17
        /*000a*/ 	.short	(.L_9 - .L_8)
.L_8:
        /*000c*/ 	.word	0x00000000
        /*0010*/ 	.short	0x0005
        /*0012*/ 	.short	0x0020
        /*0014*/ 	.byte	0x00, 0xf0, 0x11, 0x00


	//----- nvinfo : EIATTR_KPARAM_INFO
	.align		4
.L_9:
        /*0018*/ 	.byte	0x04, 0x17
        /*001a*/ 	.short	(.L_11 - .L_10)
.L_10:
        /*001c*/ 	.word	0x00000000
        /*0020*/ 	.short	0x0004
        /*0022*/ 	.short	0x001c
        /*0024*/ 	.byte	0x00, 0xf0, 0x11, 0x00


	//----- nvinfo : EIATTR_KPARAM_INFO
	.align		4
.L_11:
        /*0028*/ 	.byte	0x04, 0x17
        /*002a*/ 	.short	(.L_13 - .L_12)
.L_12:
        /*002c*/ 	.word	0x00000000
        /*0030*/ 	.short	0x0003
        /*0032*/ 	.short	0x0018
        /*0034*/ 	.byte	0x00, 0xf0, 0x11, 0x00


	//----- nvinfo : EIATTR_KPARAM_INFO
	.align		4
.L_13:
        /*0038*/ 	.byte	0x04, 0x17
        /*003a*/ 	.short	(.L_15 - .L_14)
.L_14:
        /*003c*/ 	.word	0x00000000
        /*0040*/ 	.short	0x0002
        /*0042*/ 	.short	0x0010
        /*0044*/ 	.byte	0x00, 0xf5, 0x21, 0x00


	//----- nvinfo : EIATTR_KPARAM_INFO
	.align		4
.L_15:
        /*0048*/ 	.byte	0x04, 0x17
        /*004a*/ 	.short	(.L_17 - .L_16)
.L_16:
        /*004c*/ 	.word	0x00000000
        /*0050*/ 	.short	0x0001
        /*0052*/ 	.short	0x0008
        /*0054*/ 	.byte	0x00, 0xf5, 0x21, 0x00


	//----- nvinfo : EIATTR_KPARAM_INFO
	.align		4
.L_17:
        /*0058*/ 	.byte	0x04, 0x17
        /*005a*/ 	.short	(.L_19 - .L_18)
.L_18:
        /*005c*/ 	.word	0x00000000
        /*0060*/ 	.short	0x0000
        /*0062*/ 	.short	0x0000
        /*0064*/ 	.byte	0x00, 0xf5, 0x21, 0x00


	//----- nvinfo : EIATTR_SPARSE_MMA_MASK
	.align		4
.L_19:
        /*0068*/ 	.byte	0x03, 0x50
        /*006a*/ 	.short	0x0000


	//----- nvinfo : EIATTR_MAXREG_COUNT
	.align		4
        /*006c*/ 	.byte	0x03, 0x1b
        /*006e*/ 	.short	0x00ff


	//----- nvinfo : EIATTR_MERCURY_ISA_VERSION
	.align		4
        /*0070*/ 	.byte	0x03, 0x5f
        /*0072*/ 	.short	0x0101


	//----- nvinfo : EIATTR_VRC_CTA_INIT_COUNT
	.align		4
        /*0074*/ 	.byte	0x02, 0x4a
	.zero		1
	.zero		1


	//----- nvinfo : EIATTR_EXIT_INSTR_OFFSETS
	.align		4
        /*0078*/ 	.byte	0x04, 0x1c
        /*007a*/ 	.short	(.L_21 - .L_20)


	//   ....[0]....
.L_20:
        /*007c*/ 	.word	0x000000c0


	//   ....[1]....
        /*0080*/ 	.word	0x000008e0


	//----- nvinfo : EIATTR_CBANK_PARAM_SIZE
	.align		4
.L_21:
        /*0084*/ 	.byte	0x03, 0x19
        /*0086*/ 	.short	0x0024


	//----- nvinfo : EIATTR_PARAM_CBANK
	.align		4
        /*0088*/ 	.byte	0x04, 0x0a
        /*008a*/ 	.short	(.L_23 - .L_22)
	.align		4
.L_22:
        /*008c*/ 	.word	index@(.nv.constant0._Z11gemm_kernelPKfS0_Pfiii)
        /*0090*/ 	.short	0x0380
        /*0092*/ 	.short	0x0024


	//----- nvinfo : EIATTR_SW_WAR
	.align		4
.L_23:
        /*0094*/ 	.byte	0x04, 0x36
        /*0096*/ 	.short	(.L_25 - .L_24)
.L_24:
        /*0098*/ 	.word	0x00000008
.L_25:


//--------------------- .nv.callgraph             --------------------------
	.section	.nv.callgraph,"",@"SHT_CUDA_CALLGRAPH"
	.align	4
	.sectionentsize	8
	.align		4
        /*0000*/ 	.word	0x00000000
	.align		4
        /*0004*/ 	.word	0xffffffff
	.align		4
        /*0008*/ 	.word	0x00000000
	.align		4
        /*000c*/ 	.word	0xfffffffe
	.align		4
        /*0010*/ 	.word	0x00000000
	.align		4
        /*0014*/ 	.word	0xfffffffd
	.align		4
        /*0018*/ 	.word	0x00000000
	.align		4
        /*001c*/ 	.word	0xfffffffc


//--------------------- .text._Z11gemm_kernelPKfS0_Pfiii --------------------------
	.section	.text._Z11gemm_kernelPKfS0_Pfiii,"ax",@progbits
	.align	128
        .global         _Z11gemm_kernelPKfS0_Pfiii
        .type           _Z11gemm_kernelPKfS0_Pfiii,@function
        .size           _Z11gemm_kernelPKfS0_Pfiii,(.L_x_5 - _Z11gemm_kernelPKfS0_Pfiii)
        .other          _Z11gemm_kernelPKfS0_Pfiii,@"STO_CUDA_ENTRY STV_DEFAULT"
_Z11gemm_kernelPKfS0_Pfiii:
.text._Z11gemm_kernelPKfS0_Pfiii:
[----:B------:R-:W-:Y:S01]  /*0000*/  LDC R1, c[0x0][0x37c] ;  /* 0x0000df00ff017b82 */ /* 0x000fe20000000800 */
[----:B------:R-:W0:Y:S07]  /*0010*/  S2R R5, SR_TID.X ;  /* 0x0000000000057919 */ /* 0x000e2e0000002100 */
[----:B------:R-:W1:Y:S01]  /*0020*/  LDC R19, c[0x0][0x364] ;  /* 0x0000d900ff137b82 */ /* 0x000e620000000800 */
[----:B------:R-:W1:Y:S07]  /*0030*/  S2R R4, SR_TID.Y ;  /* 0x0000000000047919 */ /* 0x000e6e0000002200 */
[----:B------:R-:W0:Y:S08]  /*0040*/  S2UR UR5, SR_CTAID.X ;  /* 0x00000000000579c3 */ /* 0x000e300000002500 */
[----:B------:R-:W0:Y:S08]  /*0050*/  LDC R0, c[0x0][0x360] ;  /* 0x0000d800ff007b82 */ /* 0x000e300000000800 */
[----:B------:R-:W1:Y:S08]  /*0060*/  S2UR UR4, SR_CTAID.Y ;  /* 0x00000000000479c3 */ /* 0x000e700000002600 */
[----:B------:R-:W2:Y:S01]  /*0070*/  LDC.64 R2, c[0x0][0x398] ;  /* 0x0000e600ff027b82 */ /* 0x000ea20000000a00 */
[----:B0-----:R-:W-:-:S02]  /*0080*/  IMAD R0, R0, UR5, R5 ;  /* 0x0000000500007c24 */ /* 0x001fc4000f8e0205 */
[----:B-1----:R-:W-:-:S03]  /*0090*/  IMAD R19, R19, UR4, R4 ;  /* 0x0000000413137c24 */ /* 0x002fc6000f8e0204 */
[----:B--2---:R-:W-:-:S04]  /*00a0*/  ISETP.GE.AND P0, PT, R0, R3, PT ;  /* 0x000000030000720c */ /* 0x004fc80003f06270 */
[----:B------:R-:W-:-:S13]  /*00b0*/  ISETP.GE.OR P0, PT, R19, R2, P0 ;  /* 0x000000021300720c */ /* 0x000fda0000706670 */
[----:B------:R-:W-:Y:S05]  /*00c0*/  @P0 EXIT ;  /* 0x000000000000094d */ /* 0x000fea0003800000 */
[----:B------:R-:W0:Y:S01]  /*00d0*/  LDC R2, c[0x0][0x3a0] ;  /* 0x0000e800ff027b82 */ /* 0x000e220000000800 */
[----:B------:R-:W1:Y:S01]  /*00e0*/  LDCU.64 UR4, c[0x0][0x358] ;  /* 0x00006b00ff0477ac */ /* 0x000e620008000a00 */
[----:B------:R-:W-:Y:S01]  /*00f0*/  HFMA2 R24, -RZ, RZ, 0, 0 ;  /* 0x00000000ff187431 */ /* 0x000fe200000001ff */
[----:B0-----:R-:W-:-:S13]  /*0100*/  ISETP.GE.AND P0, PT, R2, 0x1, PT ;  /* 0x000000010200780c */ /* 0x001fda0003f06270 */
[----:B-1----:R-:W-:Y:S05]  /*0110*/  @!P0 BRA `(.L_x_0) ;  /* 0x0000000400e08947 */ /* 0x002fea0003800000 */
[C---:B------:R-:W-:Y:S01]  /*0120*/  ISETP.GE.U32.AND P1, PT, R2.reuse, 0x8, PT ;  /* 0x000000080200780c */ /* 0x040fe20003f26070 */
[----:B------:R-:W-:Y:S01]  /*0130*/  IMAD R20, R19, R2, RZ ;  /* 0x0000000213147224 */ /* 0x000fe200078e02ff */
[----:B------:R-:W-:Y:S02]  /*0140*/  LOP3.LUT R27, R2, 0x7, RZ, 0xc0, !PT ;  /* 0x00000007021b7812 */ /* 0x000fe400078ec0ff */
[----:B------:R-:W-:Y:S02]  /*0150*/  MOV R24, RZ ;  /* 0x000000ff00187202 */ /* 0x000fe40000000f00 */
[----:B------:R-:W-:Y:S02]  /*0160*/  ISETP.NE.AND P0, PT, R27, RZ, PT ;  /* 0x000000ff1b00720c */ /* 0x000fe40003f05270 */
[----:B------:R-:W-:-:S05]  /*0170*/  MOV R21, RZ ;  /* 0x000000ff00157202 */ /* 0x000fca0000000f00 */
[----:B------:R-:W-:Y:S06]  /*0180*/  @!P1 BRA `(.L_x_1) ;  /* 0x0000000000c49947 */ /* 0x000fec0003800000 */
[----:B------:R-:W0:Y:S01]  /*0190*/  LDC.64 R4, c[0x0][0x380] ;  /* 0x0000e000ff047b82 */ /* 0x000e220000000a00 */
[----:B------:R-:W-:Y:S02]  /*01a0*/  LOP3.LUT R21, R2, 0x7ffffff8, RZ, 0xc0, !PT ;  /* 0x7ffffff802157812 */ /* 0x000fe400078ec0ff */
[----:B------:R-:W-:Y:S02]  /*01b0*/  MOV R24, RZ ;  /* 0x000000ff00187202 */ /* 0x000fe40000000f00 */
[----:B------:R-:W-:Y:S02]  /*01c0*/  MOV R18, R0 ;  /* 0x0000000000127202 */ /* 0x000fe40000000f00 */
[----:B------:R-:W-:Y:S01]  /*01d0*/  IADD3 R22, PT, PT, -R21, RZ, RZ ;  /* 0x000000ff15167210 */ /* 0x000fe20007ffe1ff */
[----:B0-----:R-:W-:-:S03]  /*01e0*/  IMAD.WIDE.U32 R4, R20, 0x4, R4 ;  /* 0x0000000414047825 */ /* 0x001fc600078e0004 */
[----:B------:R-:W-:-:S04]  /*01f0*/  IADD3 R6, P1, PT, R4, 0x10, RZ ;  /* 0x0000001004067810 */ /* 0x000fc80007f3e0ff */
[----:B------:R-:W-:-:S09]  /*0200*/  IADD3.X R7, PT, PT, RZ, R5, RZ, P1, !PT ;  /* 0x00000005ff077210 */ /* 0x000fd20000ffe4ff */
.L_x_2:
[----:B------:R-:W0:Y:S01]  /*0210*/  LDC.64 R16, c[0x0][0x388] ;  /* 0x0000e200ff107b82 */ /* 0x000e220000000a00 */
[----:B------:R-:W-:Y:S02]  /*0220*/  MOV R4, R6 ;  /* 0x0000000600047202 */ /* 0x000fe40000000f00 */
[----:B------:R-:W-:-:S05]  /*0230*/  MOV R5, R7 ;  /* 0x0000000700057202 */ /* 0x000fca0000000f00 */
[----:B------:R-:W2:Y:S04]  /*0240*/  LDG.E.CONSTANT R25, desc[UR4][R4.64+-0x10] ;  /* 0xfffff00404197981 */ /* 0x000ea8000c1e9900 */
[----:B------:R-:W3:Y:S04]  /*0250*/  LDG.E.CONSTANT R23, desc[UR4][R4.64+-0xc] ;  /* 0xfffff40404177981 */ /* 0x000ee8000c1e9900 */
[----:B------:R-:W4:Y:S04]  /*0260*/  LDG.E.CONSTANT R29, desc[UR4][R4.64+-0x8] ;  /* 0xfffff804041d7981 */ /* 0x000f28000c1e9900 */
[----:B------:R-:W5:Y:S01]  /*0270*/  LDG.E.CONSTANT R28, desc[UR4][R4.64+-0x4] ;  /* 0xfffffc04041c7981 */ /* 0x000f62000c1e9900 */
[----:B0-----:R-:W-:-:S05]  /*0280*/  IMAD.WIDE R16, R18, 0x4, R16 ;  /* 0x0000000412107825 */ /* 0x001fca00078e0210 */
[----:B------:R0:W2:Y:S01]  /*0290*/  LDG.E.CONSTANT R26, desc[UR4][R16.64] ;  /* 0x00000004101a7981 */ /* 0x0000a2000c1e9900 */
[----:B------:R-:W-:-:S04]  /*02a0*/  IMAD.WIDE R14, R3, 0x4, R16 ;  /* 0x00000004030e7825 */ /* 0x000fc800078e0210 */
[C---:B------:R-:W-:Y:S02]  /*02b0*/  IMAD.WIDE R6, R3.reuse, 0x4, R14 ;  /* 0x0000000403067825 */ /* 0x040fe400078e020e */
[----:B------:R-:W3:Y:S02]  /*02c0*/  LDG.E.CONSTANT R14, desc[UR4][R14.64] ;  /* 0x000000040e0e7981 */ /* 0x000ee4000c1e9900 */
[C---:B------:R-:W-:Y:S02]  /*02d0*/  IMAD.WIDE R10, R3.reuse, 0x4, R6 ;  /* 0x00000004030a7825 */ /* 0x040fe400078e0206 */
[----:B------:R-:W4:Y:S02]  /*02e0*/  LDG.E.CONSTANT R6, desc[UR4][R6.64] ;  /* 0x0000000406067981 */ /* 0x000f24000c1e9900 */
[C---:B------:R-:W-:Y:S02]  /*02f0*/  IMAD.WIDE R8, R3.reuse, 0x4, R10 ;  /* 0x0000000403087825 */ /* 0x040fe400078e020a */
[----:B------:R-:W5:Y:S02]  /*0300*/  LDG.E.CONSTANT R10, desc[UR4][R10.64] ;  /* 0x000000040a0a7981 */ /* 0x000f64000c1e9900 */
[----:B------:R-:W-:-:S02]  /*0310*/  IMAD.WIDE R12, R3, 0x4, R8 ;  /* 0x00000004030c7825 */ /* 0x000fc400078e0208 */
[----:B------:R-:W5:Y:S04]  /*0320*/  LDG.E.CONSTANT R7, desc[UR4][R4.64] ;  /* 0x0000000404077981 */ /* 0x000f68000c1e9900 */
[----:B------:R-:W5:Y:S01]  /*0330*/  LDG.E.CONSTANT R8, desc[UR4][R8.64] ;  /* 0x0000000408087981 */ /* 0x000f62000c1e9900 */
[----:B0-----:R-:W-:-:S03]  /*0340*/  IMAD.WIDE R16, R3, 0x4, R12 ;  /* 0x0000000403107825 */ /* 0x001fc600078e020c */
[----:B------:R-:W5:Y:S04]  /*0350*/  LDG.E.CONSTANT R12, desc[UR4][R12.64] ;  /* 0x000000040c0c7981 */ /* 0x000f68000c1e9900 */
[----:B------:R-:W5:Y:S04]  /*0360*/  LDG.E.CONSTANT R15, desc[UR4][R16.64] ;  /* 0x00000004100f7981 */ /* 0x000f68000c1e9900 */
[----:B------:R-:W5:Y:S04]  /*0370*/  LDG.E.CONSTANT R9, desc[UR4][R4.64+0x4] ;  /* 0x0000040404097981 */ /* 0x000f68000c1e9900 */
[----:B------:R-:W5:Y:S01]  /*0380*/  LDG.E.CONSTANT R11, desc[UR4][R4.64+0xc] ;  /* 0x00000c04040b7981 */ /* 0x000f62000c1e9900 */
[----:B--2---:R-:W-:Y:S01]  /*0390*/  FFMA R26, R25, R26, R24 ;  /* 0x0000001a191a7223 */ /* 0x004fe20000000018 */
[----:B------:R-:W-:-:S02]  /*03a0*/  IMAD.WIDE R24, R3, 0x4, R16 ;  /* 0x0000000403187825 */ /* 0x000fc400078e0210 */
[----:B------:R-:W2:Y:S04]  /*03b0*/  LDG.E.CONSTANT R16, desc[UR4][R4.64+0x8] ;  /* 0x0000080404107981 */ /* 0x000ea8000c1e9900 */
[----:B------:R-:W2:Y:S01]  /*03c0*/  LDG.E.CONSTANT R24, desc[UR4][R24.64] ;  /* 0x0000000418187981 */ /* 0x000ea2000c1e9900 */
[----:B---3--:R-:W-:Y:S01]  /*03d0*/  FFMA R14, R23, R14, R26 ;  /* 0x0000000e170e7223 */ /* 0x008fe2000000001a */
[----:B------:R-:W-:-:S03]  /*03e0*/  IADD3 R22, PT, PT, R22, 0x8, RZ ;  /* 0x0000000816167810 */ /* 0x000fc60007ffe0ff */
[----:B----4-:R-:W-:Y:S01]  /*03f0*/  FFMA R29, R29, R6, R14 ;  /* 0x000000061d1d7223 */ /* 0x010fe2000000000e */
[----:B------:R-:W-:-:S03]  /*0400*/  ISETP.NE.AND P1, PT, R22, RZ, PT ;  /* 0x000000ff1600720c */ /* 0x000fc60003f25270 */
[----:B-----5:R-:W-:Y:S01]  /*0410*/  FFMA R10, R28, R10, R29 ;  /* 0x0000000a1c0a7223 */ /* 0x020fe2000000001d */
[----:B------:R-:W-:-:S03]  /*0420*/  IADD3 R6, P2, PT, R4, 0x20, RZ ;  /* 0x0000002004067810 */ /* 0x000fc60007f5e0ff */
[----:B------:R-:W-:Y:S01]  /*0430*/  FFMA R8, R7, R8, R10 ;  /* 0x0000000807087223 */ /* 0x000fe2000000000a */
[----:B------:R-:W-:Y:S02]  /*0440*/  IADD3.X R7, PT, PT, RZ, R5, RZ, P2, !PT ;  /* 0x00000005ff077210 */ /* 0x000fe400017fe4ff */
[----:B------:R-:W-:Y:S01]  /*0450*/  LEA R18, R3, R18, 0x3 ;  /* 0x0000001203127211 */ /* 0x000fe200078e18ff */
[----:B------:R-:W-:-:S04]  /*0460*/  FFMA R9, R9, R12, R8 ;  /* 0x0000000c09097223 */ /* 0x000fc80000000008 */
[----:B--2---:R-:W-:-:S04]  /*0470*/  FFMA R16, R16, R15, R9 ;  /* 0x0000000f10107223 */ /* 0x004fc80000000009 */
[----:B------:R-:W-:Y:S01]  /*0480*/  FFMA R24, R11, R24, R16 ;  /* 0x000000180b187223 */ /* 0x000fe20000000010 */
[----:B------:R-:W-:Y:S06]  /*0490*/  @P1 BRA `(.L_x_2) ;  /* 0xfffffffc005c1947 */ /* 0x000fec000383ffff */
.L_x_1:
[----:B------:R-:W-:Y:S05]  /*04a0*/  @!P0 BRA `(.L_x_0) ;  /* 0x0000000000fc8947 */ /* 0x000fea0003800000 */
[----:B------:R-:W-:Y:S02]  /*04b0*/  ISETP.GE.U32.AND P1, PT, R27, 0x4, PT ;  /* 0x000000041b00780c */ /* 0x000fe40003f26070 */
[----:B------:R-:W-:-:S04]  /*04c0*/  LOP3.LUT R16, R2, 0x3, RZ, 0xc0, !PT ;  /* 0x0000000302107812 */ /* 0x000fc800078ec0ff */
[----:B------:R-:W-:-:S07]  /*04d0*/  ISETP.NE.AND P0, PT, R16, RZ, PT ;  /* 0x000000ff1000720c */ /* 0x000fce0003f05270 */
[----:B------:R-:W-:Y:S06]  /*04e0*/  @!P1 BRA `(.L_x_3) ;  /* 0x00000000006c9947 */ /* 0x000fec0003800000 */
[----:B------:R-:W0:Y:S01]  /*04f0*/  LDC.64 R6, c[0x0][0x388] ;  /* 0x0000e200ff067b82 */ /* 0x000e220000000a00 */
[----:B------:R-:W1:Y:S01]  /*0500*/  LDCU.64 UR6, c[0x0][0x380] ;  /* 0x00007000ff0677ac */ /* 0x000e620008000a00 */
[----:B------:R-:W-:Y:S01]  /*0510*/  IMAD R9, R21, R3, R0 ;  /* 0x0000000315097224 */ /* 0x000fe200078e0200 */
[CC--:B------:R-:W-:Y:S02]  /*0520*/  IADD3 R5, PT, PT, R20.reuse, R21.reuse, RZ ;  /* 0x0000001514057210 */ /* 0x0c0fe40007ffe0ff */
[----:B------:R-:W-:-:S03]  /*0530*/  IADD3 R10, P1, PT, R20, R21, RZ ;  /* 0x00000015140a7210 */ /* 0x000fc60007f3e0ff */
[----:B------:R-:W2:Y:S01]  /*0540*/  LDC.64 R14, c[0x0][0x380] ;  /* 0x0000e000ff0e7b82 */ /* 0x000ea20000000a00 */
[----:B0-----:R-:W-:-:S04]  /*0550*/  IMAD.WIDE R6, R9, 0x4, R6 ;  /* 0x0000000409067825 */ /* 0x001fc800078e0206 */
[----:B------:R-:W-:Y:S02]  /*0560*/  IMAD.WIDE R8, R3, 0x4, R6 ;  /* 0x0000000403087825 */ /* 0x000fe400078e0206 */
[----:B------:R-:W3:Y:S02]  /*0570*/  LDG.E.CONSTANT R6, desc[UR4][R6.64] ;  /* 0x0000000406067981 */ /* 0x000ee4000c1e9900 */
[----:B--2---:R-:W-:Y:S01]  /*0580*/  IMAD.WIDE.U32 R14, R5, 0x4, R14 ;  /* 0x00000004050e7825 */ /* 0x004fe200078e000e */
[----:B------:R-:W-:Y:S02]  /*0590*/  IADD3.X R5, PT, PT, RZ, RZ, RZ, P1, !PT ;  /* 0x000000ffff057210 */ /* 0x000fe40000ffe4ff */
[----:B-1----:R-:W-:-:S03]  /*05a0*/  LEA R4, P1, R10, UR6, 0x2 ;  /* 0x000000060a047c11 */ /* 0x002fc6000f8210ff */
[----:B------:R-:W3:Y:S01]  /*05b0*/  LDG.E.CONSTANT R15, desc[UR4][R14.64] ;  /* 0x000000040e0f7981 */ /* 0x000ee2000c1e9900 */
[----:B------:R-:W-:Y:S01]  /*05c0*/  LEA.HI.X R5, R10, UR7, R5, 0x2, P1 ;  /* 0x000000070a057c11 */ /* 0x000fe200088f1405 */
[C---:B------:R-:W-:Y:S02]  /*05d0*/  IMAD.WIDE R10, R3.reuse, 0x4, R8 ;  /* 0x00000004030a7825 */ /* 0x040fe400078e0208 */
[----:B------:R-:W2:Y:S04]  /*05e0*/  LDG.E.CONSTANT R8, desc[UR4][R8.64] ;  /* 0x0000000408087981 */ /* 0x000ea8000c1e9900 */
[----:B------:R-:W2:Y:S01]  /*05f0*/  LDG.E.CONSTANT R17, desc[UR4][R4.64+0x4] ;  /* 0x0000040404117981 */ /* 0x000ea2000c1e9900 */
[----:B------:R-:W-:-:S03]  /*0600*/  IMAD.WIDE R12, R3, 0x4, R10 ;  /* 0x00000004030c7825 */ /* 0x000fc600078e020a */
[----:B------:R-:W4:Y:S04]  /*0610*/  LDG.E.CONSTANT R22, desc[UR4][R10.64] ;  /* 0x000000040a167981 */ /* 0x000f28000c1e9900 */
[----:B------:R-:W4:Y:S04]  /*0620*/  LDG.E.CONSTANT R18, desc[UR4][R4.64+0x8] ;  /* 0x0000080404127981 */ /* 0x000f28000c1e9900 */
[----:B------:R-:W5:Y:S04]  /*0630*/  LDG.E.CONSTANT R26, desc[UR4][R4.64+0xc] ;  /* 0x00000c04041a7981 */ /* 0x000f68000c1e9900 */
[----:B------:R-:W5:Y:S01]  /*0640*/  LDG.E.CONSTANT R12, desc[UR4][R12.64] ;  /* 0x000000040c0c7981 */ /* 0x000f62000c1e9900 */
[----:B------:R-:W-:Y:S01]  /*0650*/  IADD3 R21, PT, PT, R21, 0x4, RZ ;  /* 0x0000000415157810 */ /* 0x000fe20007ffe0ff */
[----:B---3--:R-:W-:-:S04]  /*0660*/  FFMA R24, R15, R6, R24 ;  /* 0x000000060f187223 */ /* 0x008fc80000000018 */
[----:B--2---:R-:W-:-:S04]  /*0670*/  FFMA R17, R17, R8, R24 ;  /* 0x0000000811117223 */ /* 0x004fc80000000018 */
[----:B----4-:R-:W-:-:S04]  /*0680*/  FFMA R17, R18, R22, R17 ;  /* 0x0000001612117223 */ /* 0x010fc80000000011 */
[----:B-----5:R-:W-:-:S07]  /*0690*/  FFMA R24, R26, R12, R17 ;  /* 0x0000000c1a187223 */ /* 0x020fce0000000011 */
.L_x_3:
[----:B------:R-:W-:Y:S05]  /*06a0*/  @!P0 BRA `(.L_x_0) ;  /* 0x00000000007c8947 */ /* 0x000fea0003800000 */
[----:B------:R-:W-:Y:S01]  /*06b0*/  ISETP.NE.AND P1, PT, R16, 0x1, PT ;  /* 0x000000011000780c */ /* 0x000fe20003f25270 */
[----:B------:R-:W0:Y:S01]  /*06c0*/  LDC.64 R12, c[0x0][0x380] ;  /* 0x0000e000ff0c7b82 */ /* 0x000e220000000a00 */
[----:B------:R-:W-:-:S04]  /*06d0*/  LOP3.LUT R2, R2, 0x1, RZ, 0xc0, !PT ;  /* 0x0000000102027812 */ /* 0x000fc800078ec0ff */
[----:B------:R-:W-:-:S03]  /*06e0*/  ISETP.NE.U32.AND P0, PT, R2, 0x1, PT ;  /* 0x000000010200780c */ /* 0x000fc60003f05070 */
[----:B------:R-:W1:Y:S04]  /*06f0*/  LDC.64 R10, c[0x0][0x388] ;  /* 0x0000e200ff0a7b82 */ /* 0x000e680000000a00 */
[CC--:B------:R-:W-:Y:S02]  /*0700*/  @P1 IADD3 R15, PT, PT, R20.reuse, R21.reuse, RZ ;  /* 0x00000015140f1210 */ /* 0x0c0fe40007ffe0ff */
[----:B------:R-:W-:Y:S02]  /*0710*/  @P1 IADD3 R2, P2, PT, R20, R21, RZ ;  /* 0x0000001514021210 */ /* 0x000fe40007f5e0ff */
[----:B------:R-:W2:Y:S02]  /*0720*/  @P1 LDC.64 R4, c[0x0][0x380] ;  /* 0x0000e000ff041b82 */ /* 0x000ea40000000a00 */
[----:B------:R-:W-:-:S06]  /*0730*/  @P1 IADD3.X R14, PT, PT, RZ, RZ, RZ, P2, !PT ;  /* 0x000000ffff0e1210 */ /* 0x000fcc00017fe4ff */
[----:B------:R-:W3:Y:S01]  /*0740*/  LDC.64 R6, c[0x0][0x380] ;  /* 0x0000e000ff067b82 */ /* 0x000ee20000000a00 */
[----:B0-----:R-:W-:-:S04]  /*0750*/  @P1 IMAD.WIDE.U32 R12, R15, 0x4, R12 ;  /* 0x000000040f0c1825 */ /* 0x001fc800078e000c */
[C---:B------:R-:W-:Y:S01]  /*0760*/  @P1 IMAD R15, R21.reuse, R3, R0 ;  /* 0x00000003150f1224 */ /* 0x040fe200078e0200 */
[----:B------:R-:W-:Y:S01]  /*0770*/  @P1 IADD3 R21, PT, PT, R21, 0x2, RZ ;  /* 0x0000000215151810 */ /* 0x000fe20007ffe0ff */
[----:B------:R-:W4:Y:S01]  /*0780*/  @P1 LDG.E.CONSTANT R13, desc[UR4][R12.64] ;  /* 0x000000040c0d1981 */ /* 0x000f22000c1e9900 */
[----:B------:R-:W0:Y:S01]  /*0790*/  LDC.64 R8, c[0x0][0x388] ;  /* 0x0000e200ff087b82 */ /* 0x000e220000000a00 */
[----:B-1----:R-:W-:Y:S01]  /*07a0*/  @P1 IMAD.WIDE R10, R15, 0x4, R10 ;  /* 0x000000040f0a1825 */ /* 0x002fe200078e020a */
[----:B------:R-:W-:Y:S02]  /*07b0*/  @!P0 IADD3 R17, PT, PT, R20, R21, RZ ;  /* 0x0000001514118210 */ /* 0x000fe40007ffe0ff */
[----:B--2---:R-:W-:Y:S01]  /*07c0*/  @P1 LEA R4, P2, R2, R4, 0x2 ;  /* 0x0000000402041211 */ /* 0x004fe200078410ff */
[----:B------:R-:W-:-:S03]  /*07d0*/  @!P0 IMAD R21, R21, R3, R0 ;  /* 0x0000000315158224 */ /* 0x000fc600078e0200 */
[----:B------:R-:W-:Y:S01]  /*07e0*/  @P1 LEA.HI.X R5, R2, R5, R14, 0x2, P2 ;  /* 0x0000000502051211 */ /* 0x000fe200010f140e */
[----:B------:R-:W-:Y:S01]  /*07f0*/  @P1 IMAD.WIDE R14, R3, 0x4, R10 ;  /* 0x00000004030e1825 */ /* 0x000fe200078e020a */
[----:B------:R-:W4:Y:S03]  /*0800*/  @P1 LDG.E.CONSTANT R2, desc[UR4][R10.64] ;  /* 0x000000040a021981 */ /* 0x000f26000c1e9900 */
[----:B---3--:R-:W-:Y:S01]  /*0810*/  @!P0 IMAD.WIDE.U32 R6, R17, 0x4, R6 ;  /* 0x0000000411068825 */ /* 0x008fe200078e0006 */
[----:B------:R-:W2:Y:S04]  /*0820*/  @P1 LDG.E.CONSTANT R5, desc[UR4][R4.64+0x4] ;  /* 0x0000040404051981 */ /* 0x000ea8000c1e9900 */
[----:B------:R-:W2:Y:S01]  /*0830*/  @P1 LDG.E.CONSTANT R14, desc[UR4][R14.64] ;  /* 0x000000040e0e1981 */ /* 0x000ea2000c1e9900 */
[----:B0-----:R-:W-:-:S03]  /*0840*/  @!P0 IMAD.WIDE R8, R21, 0x4, R8 ;  /* 0x0000000415088825 */ /* 0x001fc600078e0208 */
[----:B------:R-:W3:Y:S04]  /*0850*/  @!P0 LDG.E.CONSTANT R7, desc[UR4][R6.64] ;  /* 0x0000000406078981 */ /* 0x000ee8000c1e9900 */
[----:B------:R-:W3:Y:S01]  /*0860*/  @!P0 LDG.E.CONSTANT R8, desc[UR4][R8.64] ;  /* 0x0000000408088981 */ /* 0x000ee2000c1e9900 */
[----:B----4-:R-:W-:-:S04]  /*0870*/  @P1 FFMA R2, R13, R2, R24 ;  /* 0x000000020d021223 */ /* 0x010fc80000000018 */
[----:B--2---:R-:W-:-:S04]  /*0880*/  @P1 FFMA R24, R5, R14, R2 ;  /* 0x0000000e05181223 */ /* 0x004fc80000000002 */
[----:B---3--:R-:W-:-:S07]  /*0890*/  @!P0 FFMA R24, R7, R8, R24 ;  /* 0x0000000807188223 */ /* 0x008fce0000000018 */
.L_x_0:
[----:B------:R-:W0:Y:S01]  /*08a0*/  LDC.64 R4, c[0x0][0x390] ;  /* 0x0000e400ff047b82 */ /* 0x000e220000000a00 */
[----:B------:R-:W-:-:S04]  /*08b0*/  IMAD R3, R19, R3, R0 ;  /* 0x0000000313037224 */ /* 0x000fc800078e0200 */
[----:B0-----:R-:W-:-:S05]  /*08c0*/  IMAD.WIDE R2, R3, 0x4, R4 ;  /* 0x0000000403027825 */ /* 0x001fca00078e0204 */
[----:B------:R-:W-:Y:S01]  /*08d0*/  STG.E desc[UR4][R2.64], R24 ;  /* 0x0000001802007986 */ /* 0x000fe2000c101904 */
[----:B------:R-:W-:Y:S05]  /*08e0*/  EXIT ;  /* 0x000000000000794d */ /* 0x000fea0003800000 */
.L_x_4:
[----:B------:R-:W-:-:S00]  /*08f0*/  BRA `(.L_x_4) ;  /* 0xfffffffc00fc7947 */ /* 0x000fc0000383ffff */
[----:B------:R-:W-:-:S00]  /*0900*/  NOP ;  /* 0x0000000000007918 */ /* 0x000fc00000000000 */
[----:B------:R-:W-:-:S00]  /*0910*/  NOP ;  /* 0x0000000000007918 */ /* 0x000fc00000000000 */
[----:B------:R-:W-:-:S00]  /*0920*/  NOP ;  /* 0x0000000000007918 */ /* 0x000fc00000000000 */
[----:B------:R-:W-:-:S00]  /*0930*/  NOP ;  /* 0x0000000000007918 */ /* 0x000fc00000000000 */
[----:B------:R-:W-:-:S00]  /*0940*/  NOP ;  /* 0x0000000000007918 */ /* 0x000fc00000000000 */
[----:B------:R-:W-:-:S00]  /*0950*/  NOP ;  /* 0x0000000000007918 */ /* 0x000fc00000000000 */
[----:B------:R-:W-:-:S00]  /*0960*/  NOP ;  /* 0x0000000000007918 */ /* 0x000fc00000000000 */
[----:B------:R-:W-:-:S00]  /*0970*/  NOP ;  /* 0x0000000000007918 */ /* 0x000fc00000000000 */
.L_x_5:


//--------------------- .nv.shared.reserved.0     --------------------------
	.section	.nv.shared.reserved.0,"aw",@nobits
	.weak		__nv_reservedSMEM_offset_0_alias
	.size		__nv_reservedSMEM_offset_0_alias, 0, 64
	.other		__nv_reservedSMEM_offset_0_alias,@"STO_CUDA_RESERVED_SHARED STV_DEFAULT"
__nv_reservedSMEM_offset_0_alias:
	.zero		0
	.zero		64


//--------------------- .nv.constant0._Z11gemm_kernelPKfS0_Pfiii --------------------------
	.section	.nv.constant0._Z11gemm_kernelPKfS0_Pfiii,"a",@progbits
	.sectionflags	@""
	.align	4
.nv.constant0._Z11gemm_kernelPKfS0_Pfiii:
	.zero		932


//--------------------- SYMBOLS --------------------------

	.type		.nv.reservedSmem.offset0,@object
	.size		.nv.reservedSmem.offset0,0x4
